//
// Generated by NVIDIA NVVM Compiler
//
// Compiler Build ID: CL-36424714
// Cuda compilation tools, release 13.0, V13.0.88
// Based on NVVM 20.0.0
//

.version 9.0
.target sm_100
.address_size 64

	// .globl	add_f32

.visible .entry add_f32(
	.param .u64 .ptr .align 1 add_f32_param_0,
	.param .u64 .ptr .align 1 add_f32_param_1,
	.param .u64 .ptr .align 1 add_f32_param_2,
	.param .u32 add_f32_param_3
)
{
	.reg .pred 	%p<2>;
	.reg .b32 	%r<6>;
	.reg .b32 	%f<4>;
	.reg .b64 	%rd<11>;

	ld.param.u64 	%rd1, [add_f32_param_0];
	ld.param.u64 	%rd2, [add_f32_param_1];
	ld.param.u64 	%rd3, [add_f32_param_2];
	ld.param.u32 	%r2, [add_f32_param_3];
	mov.u32 	%r3, %ctaid.x;
	mov.u32 	%r4, %ntid.x;
	mov.u32 	%r5, %tid.x;
	mad.lo.s32 	%r1, %r3, %r4, %r5;
	setp.ge.s32 	%p1, %r1, %r2;
	@%p1 bra 	$L__BB0_2;
	cvta.to.global.u64 	%rd4, %rd2;
	cvta.to.global.u64 	%rd5, %rd3;
	cvta.to.global.u64 	%rd6, %rd1;
	mul.wide.s32 	%rd7, %r1, 4;
	add.s64 	%rd8, %rd4, %rd7;
	ld.global.nc.f32 	%f1, [%rd8];
	add.s64 	%rd9, %rd5, %rd7;
	ld.global.nc.f32 	%f2, [%rd9];
	add.f32 	%f3, %f1, %f2;
	add.s64 	%rd10, %rd6, %rd7;
	st.global.f32 	[%rd10], %f3;
$L__BB0_2:
	ret;

}
	// .globl	add_inplace_f32
.visible .entry add_inplace_f32(
	.param .u64 .ptr .align 1 add_inplace_f32_param_0,
	.param .u64 .ptr .align 1 add_inplace_f32_param_1,
	.param .u32 add_inplace_f32_param_2
)
{
	.reg .pred 	%p<2>;
	.reg .b32 	%r<6>;
	.reg .b32 	%f<4>;
	.reg .b64 	%rd<8>;

	ld.param.u64 	%rd1, [add_inplace_f32_param_0];
	ld.param.u64 	%rd2, [add_inplace_f32_param_1];
	ld.param.u32 	%r2, [add_inplace_f32_param_2];
	mov.u32 	%r3, %ctaid.x;
	mov.u32 	%r4, %ntid.x;
	mov.u32 	%r5, %tid.x;
	mad.lo.s32 	%r1, %r3, %r4, %r5;
	setp.ge.s32 	%p1, %r1, %r2;
	@%p1 bra 	$L__BB1_2;
	cvta.to.global.u64 	%rd3, %rd2;
	cvta.to.global.u64 	%rd4, %rd1;
	mul.wide.s32 	%rd5, %r1, 4;
	add.s64 	%rd6, %rd3, %rd5;
	ld.global.nc.f32 	%f1, [%rd6];
	add.s64 	%rd7, %rd4, %rd5;
	ld.global.f32 	%f2, [%rd7];
	add.f32 	%f3, %f1, %f2;
	st.global.f32 	[%rd7], %f3;
$L__BB1_2:
	ret;

}


// ===== COMPILED SASS (sm_100) =====

	.target	sm_100

	.elftype	@"ET_EXEC"


//--------------------- .note.nv.tkinfo           --------------------------
	.section	.note.nv.tkinfo,"",@"SHT_NOTE"
	.sectionflags	@"SHF_NOTE_NV_TKINFO"
	.tkinfo
        /*0018*/ 	.word	0x00000002
        /*0030*/ 	.string	""
        /*0030*/ 	.string	"ptxas"
        /*0030*/ 	.string	"Cuda compilation tools, release 13.0, V13.0.88"
        /*0030*/ 	.string	"Build cuda_13.0.r13.0/compiler.36424714_0"
        /*0030*/ 	.string	"-arch sm_100 -m 64 "



//--------------------- .note.nv.cuinfo           --------------------------
	.section	.note.nv.cuinfo,"",@"SHT_NOTE"
	.sectionflags	@"SHF_NOTE_NV_CUINFO"
        /*0018*/ 	.short	0x0002
        /*001a*/ 	.short	0x0064
        /*001c*/ 	.short	0x0082
	.zero		2


//--------------------- .nv.info                  --------------------------
	.section	.nv.info,"",@"SHT_CUDA_INFO"
	.align	4


	//----- nvinfo : EIATTR_REGCOUNT
	.align		4
        /*0000*/ 	.byte	0x04, 0x2f
        /*0002*/ 	.short	(.L_1 - .L_0)
	.align		4
.L_0:
        /*0004*/ 	.word	index@(add_f32)
        /*0008*/ 	.word	0x0000000c


	//----- nvinfo : EIATTR_FRAME_SIZE
	.align		4
.L_1:
        /*000c*/ 	.byte	0x04, 0x11
        /*000e*/ 	.short	(.L_3 - .L_2)
	.align		4
.L_2:
        /*0010*/ 	.word	index@(add_f32)
        /*0014*/ 	.word	0x00000000


	//----- nvinfo : EIATTR_REGCOUNT
	.align		4
.L_3:
        /*0018*/ 	.byte	0x04, 0x2f
        /*001a*/ 	.short	(.L_5 - .L_4)
	.align		4
.L_4:
        /*001c*/ 	.word	index@(add_inplace_f32)
        /*0020*/ 	.word	0x0000000a


	//----- nvinfo : EIATTR_FRAME_SIZE
	.align		4
.L_5:
        /*0024*/ 	.byte	0x04, 0x11
        /*0026*/ 	.short	(.L_7 - .L_6)
	.align		4
.L_6:
        /*0028*/ 	.word	index@(add_inplace_f32)
        /*002c*/ 	.word	0x00000000


	//----- nvinfo : EIATTR_MIN_STACK_SIZE
	.align		4
.L_7:
        /*0030*/ 	.byte	0x04, 0x12
        /*0032*/ 	.short	(.L_9 - .L_8)
	.align		4
.L_8:
        /*0034*/ 	.word	index@(add_inplace_f32)
        /*0038*/ 	.word	0x00000000


	//----- nvinfo : EIATTR_MIN_STACK_SIZE
	.align		4
.L_9:
        /*003c*/ 	.byte	0x04, 0x12
        /*003e*/ 	.short	(.L_11 - .L_10)
	.align		4
.L_10:
        /*0040*/ 	.word	index@(add_f32)
        /*0044*/ 	.word	0x00000000
.L_11:


//--------------------- .nv.compat                --------------------------
	.section	.nv.compat,"",@"SHT_CUDA_COMPAT_INFO"
	.align	4
        /*0000*/ 	.byte	0x02, 0x09, 0x00, 0x00, 0x02, 0x02, 0x01, 0x00, 0x02, 0x05, 0x05, 0x00, 0x03, 0x07, 0x01, 0x01
        /*0010*/ 	.byte	0x02, 0x03, 0x00, 0x00, 0x02, 0x06, 0x01, 0x00, 0x04, 0x0b, 0x08, 0x00, 0x09, 0x00, 0x00, 0x00
        /*0020*/ 	.byte	0x00, 0x00, 0x00, 0x00


//--------------------- .nv.info.add_inplace_f32  --------------------------
	.section	.nv.info.add_inplace_f32,"",@"SHT_CUDA_INFO"
	.sectionflags	@""
	.align	4


	//----- nvinfo : EIATTR_CUDA_API_VERSION
	.align		4
        /*0000*/ 	.byte	0x04, 0x37
        /*0002*/ 	.short	(.L_13 - .L_12)
.L_12:
        /*0004*/ 	.word	0x00000082


	//----- nvinfo : EIATTR_KPARAM_INFO
	.align		4
.L_13:
        /*0008*/ 	.byte	0x04, 0x17
        /*000a*/ 	.short	(.L_15 - .L_14)
.L_14:
        /*000c*/ 	.word	0x00000000
        /*0010*/ 	.short	0x0002
        /*0012*/ 	.short	0x0010
        /*0014*/ 	.byte	0x00, 0xf0, 0x11, 0x00


	//----- nvinfo : EIATTR_KPARAM_INFO
	.align		4
.L_15:
        /*0018*/ 	.byte	0x04, 0x17
        /*001a*/ 	.short	(.L_17 - .L_16)
.L_16:
        /*001c*/ 	.word	0x00000000
        /*0020*/ 	.short	0x0001
        /*0022*/ 	.short	0x0008
        /*0024*/ 	.byte	0x00, 0xf5, 0x21, 0x00


	//----- nvinfo : EIATTR_KPARAM_INFO
	.align		4
.L_17:
        /*0028*/ 	.byte	0x04, 0x17
        /*002a*/ 	.short	(.L_19 - .L_18)
.L_18:
        /*002c*/ 	.word	0x00000000
        /*0030*/ 	.short	0x0000
        /*0032*/ 	.short	0x0000
        /*0034*/ 	.byte	0x00, 0xf5, 0x21, 0x00


	//----- nvinfo : EIATTR_SPARSE_MMA_MASK
	.align		4
.L_19:
        /*0038*/ 	.byte	0x03, 0x50
        /*003a*/ 	.short	0x0000


	//----- nvinfo : EIATTR_MAXREG_COUNT
	.align		4
        /*003c*/ 	.byte	0x03, 0x1b
        /*003e*/ 	.short	0x00ff


	//----- nvinfo : EIATTR_MERCURY_ISA_VERSION
	.align		4
        /*0040*/ 	.byte	0x03, 0x5f
        /*0042*/ 	.short	0x0101


	//----- nvinfo : EIATTR_VRC_CTA_INIT_COUNT
	.align		4
        /*0044*/ 	.byte	0x02, 0x4a
	.zero		1
	.zero		1


	//----- nvinfo : EIATTR_EXIT_INSTR_OFFSETS
	.align		4
        /*0048*/ 	.byte	0x04, 0x1c
        /*004a*/ 	.short	(.L_21 - .L_20)


	//   ....[0]....
.L_20:
        /*004c*/ 	.word	0x00000070


	//   ....[1]....
        /*0050*/ 	.word	0x00000110


	//----- nvinfo : EIATTR_CBANK_PARAM_SIZE
	.align		4
.L_21:
        /*0054*/ 	.byte	0x03, 0x19
        /*0056*/ 	.short	0x0014


	//----- nvinfo : EIATTR_PARAM_CBANK
	.align		4
        /*0058*/ 	.byte	0x04, 0x0a
        /*005a*/ 	.short	(.L_23 - .L_22)
	.align		4
.L_22:
        /*005c*/ 	.word	index@(.nv.constant0.add_inplace_f32)
        /*0060*/ 	.short	0x0380
        /*0062*/ 	.short	0x0014


	//----- nvinfo : EIATTR_SW_WAR
	.align		4
.L_23:
        /*0064*/ 	.byte	0x04, 0x36
        /*0066*/ 	.short	(.L_25 - .L_24)
.L_24:
        /*0068*/ 	.word	0x00000008
.L_25:


//--------------------- .nv.info.add_f32          --------------------------
	.section	.nv.info.add_f32,"",@"SHT_CUDA_INFO"
	.sectionflags	@""
	.align	4


	//----- nvinfo : EIATTR_CUDA_API_VERSION
	.align		4
        /*0000*/ 	.byte	0x04, 0x37
        /*0002*/ 	.short	(.L_27 - .L_26)
.L_26:
        /*0004*/ 	.word	0x00000082


	//----- nvinfo : EIATTR_KPARAM_INFO
	.align		4
.L_27:
        /*0008*/ 	.byte	0x04, 0x17
        /*000a*/ 	.short	(.L_29 - .L_28)
.L_28:
        /*000c*/ 	.word	0x00000000
        /*0010*/ 	.short	0x0003
        /*0012*/ 	.short	0x0018
        /*0014*/ 	.byte	0x00, 0xf0, 0x11, 0x00


	//----- nvinfo : EIATTR_KPARAM_INFO
	.align		4
.L_29:
        /*0018*/ 	.byte	0x04, 0x17
        /*001a*/ 	.short	(.L_31 - .L_30)
.L_30:
        /*001c*/ 	.word	0x00000000
        /*0020*/ 	.short	0x0002
        /*0022*/ 	.short	0x0010
        /*0024*/ 	.byte	0x00, 0xf5, 0x21, 0x00


	//----- nvinfo : EIATTR_KPARAM_INFO
	.align		4
.L_31:
        /*0028*/ 	.byte	0x04, 0x17
        /*002a*/ 	.short	(.L_33 - .L_32)
.L_32:
        /*002c*/ 	.word	0x00000000
        /*0030*/ 	.short	0x0001
        /*0032*/ 	.short	0x0008
        /*0034*/ 	.byte	0x00, 0xf5, 0x21, 0x00


	//----- nvinfo : EIATTR_KPARAM_INFO
	.align		4
.L_33:
        /*0038*/ 	.byte	0x04, 0x17
        /*003a*/ 	.short	(.L_35 - .L_34)
.L_34:
        /*003c*/ 	.word	0x00000000
        /*0040*/ 	.short	0x0000
        /*0042*/ 	.short	0x0000
        /*0044*/ 	.byte	0x00, 0xf5, 0x21, 0x00


	//----- nvinfo : EIATTR_SPARSE_MMA_MASK
	.align		4
.L_35:
        /*0048*/ 	.byte	0x03, 0x50
        /*004a*/ 	.short	0x0000


	//----- nvinfo : EIATTR_MAXREG_COUNT
	.align		4
        /*004c*/ 	.byte	0x03, 0x1b
        /*004e*/ 	.short	0x00ff


	//----- nvinfo : EIATTR_MERCURY_ISA_VERSION
	.align		4
        /*0050*/ 	.byte	0x03, 0x5f
        /*0052*/ 	.short	0x0101


	//----- nvinfo : EIATTR_VRC_CTA_INIT_COUNT
	.align		4
        /*0054*/ 	.byte	0x02, 0x4a
	.zero		1
	.zero		1


	//----- nvinfo : EIATTR_EXIT_INSTR_OFFSETS
	.align		4
        /*0058*/ 	.byte	0x04, 0x1c
        /*005a*/ 	.short	(.L_37 - .L_36)


	//   ....[0]....
.L_36:
        /*005c*/ 	.word	0x00000070


	//   ....[1]....
        /*0060*/ 	.word	0x00000130


	//----- nvinfo : EIATTR_CBANK_PARAM_SIZE
	.align		4
.L_37:
        /*0064*/ 	.byte	0x03, 0x19
        /*0066*/ 	.short	0x001c


	//----- nvinfo : EIATTR_PARAM_CBANK
	.align		4
        /*0068*/ 	.byte	0x04, 0x0a
        /*006a*/ 	.short	(.L_39 - .L_38)
	.align		4
.L_38:
        /*006c*/ 	.word	index@(.nv.constant0.add_f32)
        /*0070*/ 	.short	0x0380
        /*0072*/ 	.short	0x001c


	//----- nvinfo : EIATTR_SW_WAR
	.align		4
.L_39:
        /*0074*/ 	.byte	0x04, 0x36
        /*0076*/ 	.short	(.L_41 - .L_40)
.L_40:
        /*0078*/ 	.word	0x00000008
.L_41:


//--------------------- .nv.callgraph             --------------------------
	.section	.nv.callgraph,"",@"SHT_CUDA_CALLGRAPH"
	.align	4
	.sectionentsize	8
	.align		4
        /*0000*/ 	.word	0x00000000
	.align		4
        /*0004*/ 	.word	0xffffffff
	.align		4
        /*0008*/ 	.word	0x00000000
	.align		4
        /*000c*/ 	.word	0xfffffffe
	.align		4
        /*0010*/ 	.word	0x00000000
	.align		4
        /*0014*/ 	.word	0xfffffffd
	.align		4
        /*0018*/ 	.word	0x00000000
	.align		4
        /*001c*/ 	.word	0xfffffffc


//--------------------- .text.add_inplace_f32     --------------------------
	.section	.text.add_inplace_f32,"ax",@progbits
	.align	128
        .global         add_inplace_f32
        .type           add_inplace_f32,@function
        .size           add_inplace_f32,(.L_x_2 - add_inplace_f32)
        .other          add_inplace_f32,@"STO_CUDA_ENTRY STV_DEFAULT"
add_inplace_f32:
.text.add_inplace_f32:
[----:B------:R-:W-:Y:S01]  /*0000*/  LDC R1, c[0x0][0x37c] ;  /* 0x0000df00ff017b82 */ /* 0x000fe20000000800 */
[----:B------:R-:W0:Y:S07]  /*0010*/  S2R R0, SR_TID.X ;  /* 0x0000000000007919 */ /* 0x000e2e0000002100 */
[----:B------:R-:W0:Y:S01]  /*0020*/  S2UR UR4, SR_CTAID.X ;  /* 0x00000000000479c3 */ /* 0x000e220000002500 */
[----:B------:R-:W1:Y:S07]  /*0030*/  LDCU UR5, c[0x0][0x390] ;  /* 0x00007200ff0577ac */ /* 0x000e6e0008000800 */
[----:B------:R-:W0:Y:S02]  /*0040*/  LDC R7, c[0x0][0x360] ;  /* 0x0000d800ff077b82 */ /* 0x000e240000000800 */
[----:B0-----:R-:W-:-:S05]  /*0050*/  IMAD R7, R7, UR4, R0 ;  /* 0x0000000407077c24 */ /* 0x001fca000f8e0200 */
[----:B-1----:R-:W-:-:S13]  /*0060*/  ISETP.GE.AND P0, PT, R7, UR5, PT ;  /* 0x0000000507007c0c */ /* 0x002fda000bf06270 */
[----:B------:R-:W-:Y:S05]  /*0070*/  @P0 EXIT ;  /* 0x000000000000094d */ /* 0x000fea0003800000 */
[----:B------:R-:W0:Y:S01]  /*0080*/  LDC.64 R2, c[0x0][0x388] ;  /* 0x0000e200ff027b82 */ /* 0x000e220000000a00 */
[----:B------:R-:W1:Y:S07]  /*0090*/  LDCU.64 UR4, c[0x0][0x358] ;  /* 0x00006b00ff0477ac */ /* 0x000e6e0008000a00 */
[----:B------:R-:W2:Y:S01]  /*00a0*/  LDC.64 R4, c[0x0][0x380] ;  /* 0x0000e000ff047b82 */ /* 0x000ea20000000a00 */
[----:B0-----:R-:W-:-:S06]  /*00b0*/  IMAD.WIDE R2, R7, 0x4, R2 ;  /* 0x0000000407027825 */ /* 0x001fcc00078e0202 */
[----:B-1----:R-:W3:Y:S01]  /*00c0*/  LDG.E.CONSTANT R2, desc[UR4][R2.64] ;  /* 0x0000000402027981 */ /* 0x002ee2000c1e9900 */
[----:B--2---:R-:W-:-:S05]  /*00d0*/  IMAD.WIDE R4, R7, 0x4, R4 ;  /* 0x0000000407047825 */ /* 0x004fca00078e0204 */
[----:B------:R-:W3:Y:S02]  /*00e0*/  LDG.E R7, desc[UR4][R4.64] ;  /* 0x0000000404077981 */ /* 0x000ee4000c1e1900 */
[----:B---3--:R-:W-:-:S05]  /*00f0*/  FADD R7, R2, R7 ;  /* 0x0000000702077221 */ /* 0x008fca0000000000 */
[----:B------:R-:W-:Y:S01]  /*0100*/  STG.E desc[UR4][R4.64], R7 ;  /* 0x0000000704007986 */ /* 0x000fe2000c101904 */
[----:B------:R-:W-:Y:S05]  /*0110*/  EXIT ;  /* 0x000000000000794d */ /* 0x000fea0003800000 */
.L_x_0:
[----:B------:R-:W-:-:S00]  /*0120*/  BRA `(.L_x_0) ;  /* 0xfffffffc00fc7947 */ /* 0x000fc0000383ffff */
[----:B------:R-:W-:-:S00]  /*0130*/  NOP ;  /* 0x0000000000007918 */ /* 0x000fc00000000000 */
        /* <DEDUP_REMOVED lines=12> */
.L_x_2:


//--------------------- .text.add_f32             --------------------------
	.section	.text.add_f32,"ax",@progbits
	.align	128
        .global         add_f32
        .type           add_f32,@function
        .size           add_f32,(.L_x_3 - add_f32)
        .other          add_f32,@"STO_CUDA_ENTRY STV_DEFAULT"
add_f32:
.text.add_f32:
        /* <DEDUP_REMOVED lines=10> */
[----:B------:R-:W2:Y:S08]  /*00a0*/  LDC.64 R4, c[0x0][0x390] ;  /* 0x0000e400ff047b82 */ /* 0x000eb00000000a00 */
[----:B------:R-:W3:Y:S01]  /*00b0*/  LDC.64 R6, c[0x0][0x380] ;  /* 0x0000e000ff067b82 */ /* 0x000ee20000000a00 */
[----:B0-----:R-:W-:-:S06]  /*00c0*/  IMAD.WIDE R2, R9, 0x4, R2 ;  /* 0x0000000409027825 */ /* 0x001fcc00078e0202 */
[----:B-1----:R-:W4:Y:S01]  /*00d0*/  LDG.E.CONSTANT R2, desc[UR4][R2.64] ;  /* 0x0000000402027981 */ /* 0x002f22000c1e9900 */
[----:B--2---:R-:W-:-:S06]  /*00e0*/  IMAD.WIDE R4, R9, 0x4, R4 ;  /* 0x0000000409047825 */ /* 0x004fcc00078e0204 */
[----:B------:R-:W4:Y:S01]  /*00f0*/  LDG.E.CONSTANT R5, desc[UR4][R4.64] ;  /* 0x0000000404057981 */ /* 0x000f22000c1e9900 */
[----:B---3--:R-:W-:-:S04]  /*0100*/  IMAD.WIDE R6, R9, 0x4, R6 ;  /* 0x0000000409067825 */ /* 0x008fc800078e0206 */
[----:B----4-:R-:W-:-:S05]  /*0110*/  FADD R9, R2, R5 ;  /* 0x0000000502097221 */ /* 0x010fca0000000000 */
[----:B------:R-:W-:Y:S01]  /*0120*/  STG.E desc[UR4][R6.64], R9 ;  /* 0x0000000906007986 */ /* 0x000fe2000c101904 */
[----:B------:R-:W-:Y:S05]  /*0130*/  EXIT ;  /* 0x000000000000794d */ /* 0x000fea0003800000 */
.L_x_1:
        /* <DEDUP_REMOVED lines=12> */
.L_x_3:


//--------------------- .nv.shared.reserved.0     --------------------------
	.section	.nv.shared.reserved.0,"aw",@nobits
	.weak		__nv_reservedSMEM_offset_0_alias
	.size		__nv_reservedSMEM_offset_0_alias, 0, 64
	.other		__nv_reservedSMEM_offset_0_alias,@"STO_CUDA_RESERVED_SHARED STV_DEFAULT"
__nv_reservedSMEM_offset_0_alias:
	.zero		0
	.zero		64


//--------------------- .nv.constant0.add_inplace_f32 --------------------------
	.section	.nv.constant0.add_inplace_f32,"a",@progbits
	.sectionflags	@""
	.align	4
.nv.constant0.add_inplace_f32:
	.zero		916


//--------------------- .nv.constant0.add_f32     --------------------------
	.section	.nv.constant0.add_f32,"a",@progbits
	.sectionflags	@""
	.align	4
.nv.constant0.add_f32:
	.zero		924


//--------------------- SYMBOLS --------------------------

	.type		.nv.reservedSmem.offset0,@object
	.size		.nv.reservedSmem.offset0,0x4
